//
// Generated by NVIDIA NVVM Compiler
//
// Compiler Build ID: CL-36424714
// Cuda compilation tools, release 13.0, V13.0.88
// Based on NVVM 20.0.0
//

.version 9.0
.target sm_100
.address_size 64

	// .globl	_Z15iteration_innerPPPdS1_S1_iS_dd

.visible .entry _Z15iteration_innerPPPdS1_S1_iS_dd(
	.param .u64 .ptr .align 1 _Z15iteration_innerPPPdS1_S1_iS_dd_param_0,
	.param .u64 .ptr .align 1 _Z15iteration_innerPPPdS1_S1_iS_dd_param_1,
	.param .u64 .ptr .align 1 _Z15iteration_innerPPPdS1_S1_iS_dd_param_2,
	.param .u32 _Z15iteration_innerPPPdS1_S1_iS_dd_param_3,
	.param .u64 .ptr .align 1 _Z15iteration_innerPPPdS1_S1_iS_dd_param_4,
	.param .f64 _Z15iteration_innerPPPdS1_S1_iS_dd_param_5,
	.param .f64 _Z15iteration_innerPPPdS1_S1_iS_dd_param_6
)
{
	.reg .pred 	%p<4>;
	.reg .b32 	%r<18>;
	.reg .b64 	%rd<47>;
	.reg .b64 	%fd<25>;

	ld.param.u64 	%rd1, [_Z15iteration_innerPPPdS1_S1_iS_dd_param_0];
	ld.param.u64 	%rd2, [_Z15iteration_innerPPPdS1_S1_iS_dd_param_1];
	ld.param.u64 	%rd3, [_Z15iteration_innerPPPdS1_S1_iS_dd_param_2];
	ld.param.u32 	%r4, [_Z15iteration_innerPPPdS1_S1_iS_dd_param_3];
	ld.param.u64 	%rd4, [_Z15iteration_innerPPPdS1_S1_iS_dd_param_4];
	ld.param.f64 	%fd3, [_Z15iteration_innerPPPdS1_S1_iS_dd_param_5];
	ld.param.f64 	%fd4, [_Z15iteration_innerPPPdS1_S1_iS_dd_param_6];
	mov.u32 	%r6, %tid.x;
	mov.u32 	%r7, %ctaid.x;
	mov.u32 	%r8, %ntid.x;
	mad.lo.s32 	%r1, %r7, %r8, %r6;
	add.s32 	%r9, %r1, 1;
	mov.u32 	%r10, %tid.y;
	mov.u32 	%r11, %ctaid.y;
	mov.u32 	%r12, %ntid.y;
	mad.lo.s32 	%r13, %r11, %r12, %r10;
	mov.u32 	%r14, %tid.z;
	mov.u32 	%r15, %ctaid.z;
	mov.u32 	%r16, %ntid.z;
	mad.lo.s32 	%r3, %r15, %r16, %r14;
	max.s32 	%r17, %r3, %r13;
	setp.ge.s32 	%p1, %r17, %r4;
	setp.gt.s32 	%p2, %r9, %r4;
	mov.f64 	%fd24, 0d0000000000000000;
	or.pred  	%p3, %p2, %p1;
	@%p3 bra 	$L__BB0_2;
	cvta.to.global.u64 	%rd5, %rd2;
	cvta.to.global.u64 	%rd6, %rd3;
	cvta.to.global.u64 	%rd7, %rd1;
	mul.wide.u32 	%rd8, %r3, 8;
	add.s64 	%rd9, %rd5, %rd8;
	ld.global.u64 	%rd10, [%rd9];
	mul.wide.u32 	%rd11, %r13, 8;
	add.s64 	%rd12, %rd10, %rd11;
	ld.u64 	%rd13, [%rd12+8];
	mul.wide.s32 	%rd14, %r1, 8;
	add.s64 	%rd15, %rd13, %rd14;
	ld.f64 	%fd6, [%rd15+8];
	ld.global.u64 	%rd16, [%rd9+16];
	add.s64 	%rd17, %rd16, %rd11;
	ld.u64 	%rd18, [%rd17+8];
	add.s64 	%rd19, %rd18, %rd14;
	ld.f64 	%fd7, [%rd19+8];
	add.f64 	%fd8, %fd6, %fd7;
	ld.global.u64 	%rd20, [%rd9+8];
	add.s64 	%rd21, %rd20, %rd11;
	ld.u64 	%rd22, [%rd21];
	add.s64 	%rd23, %rd22, %rd14;
	ld.f64 	%fd9, [%rd23+8];
	add.f64 	%fd10, %fd8, %fd9;
	ld.u64 	%rd24, [%rd21+16];
	add.s64 	%rd25, %rd24, %rd14;
	ld.f64 	%fd11, [%rd25+8];
	add.f64 	%fd12, %fd10, %fd11;
	ld.u64 	%rd26, [%rd21+8];
	add.s64 	%rd27, %rd26, %rd14;
	ld.f64 	%fd13, [%rd27+16];
	add.f64 	%fd14, %fd12, %fd13;
	ld.f64 	%fd15, [%rd27];
	add.f64 	%fd16, %fd14, %fd15;
	add.s64 	%rd28, %rd6, %rd8;
	ld.global.u64 	%rd29, [%rd28+8];
	add.s64 	%rd30, %rd29, %rd11;
	ld.u64 	%rd31, [%rd30+8];
	add.s64 	%rd32, %rd31, %rd14;
	ld.f64 	%fd17, [%rd32+8];
	fma.rn.f64 	%fd18, %fd3, %fd17, %fd16;
	mul.f64 	%fd19, %fd4, %fd18;
	add.s64 	%rd33, %rd7, %rd8;
	ld.global.u64 	%rd34, [%rd33+8];
	add.s64 	%rd35, %rd34, %rd11;
	ld.u64 	%rd36, [%rd35+8];
	add.s64 	%rd37, %rd36, %rd14;
	st.f64 	[%rd37+8], %fd19;
	ld.global.u64 	%rd38, [%rd33+8];
	add.s64 	%rd39, %rd38, %rd11;
	ld.u64 	%rd40, [%rd39+8];
	add.s64 	%rd41, %rd40, %rd14;
	ld.f64 	%fd20, [%rd41+8];
	ld.global.u64 	%rd42, [%rd9+8];
	add.s64 	%rd43, %rd42, %rd11;
	ld.u64 	%rd44, [%rd43+8];
	add.s64 	%rd45, %rd44, %rd14;
	ld.f64 	%fd21, [%rd45+8];
	sub.f64 	%fd24, %fd20, %fd21;
$L__BB0_2:
	cvta.to.global.u64 	%rd46, %rd4;
	mul.f64 	%fd22, %fd24, %fd24;
	atom.global.add.f64 	%fd23, [%rd46], %fd22;
	ret;

}
	// .globl	_Z9init_zeroPd
.visible .entry _Z9init_zeroPd(
	.param .u64 .ptr .align 1 _Z9init_zeroPd_param_0
)
{
	.reg .b64 	%rd<4>;

	ld.param.u64 	%rd1, [_Z9init_zeroPd_param_0];
	cvta.to.global.u64 	%rd2, %rd1;
	mov.b64 	%rd3, 0;
	st.global.u64 	[%rd2], %rd3;
	ret;

}


// ===== COMPILED SASS (sm_100) =====

	.target	sm_100

	.elftype	@"ET_EXEC"


//--------------------- .note.nv.tkinfo           --------------------------
	.section	.note.nv.tkinfo,"",@"SHT_NOTE"
	.sectionflags	@"SHF_NOTE_NV_TKINFO"
	.tkinfo
        /*0018*/ 	.word	0x00000002
        /*0030*/ 	.string	""
        /*0030*/ 	.string	"ptxas"
        /*0030*/ 	.string	"Cuda compilation tools, release 13.0, V13.0.88"
        /*0030*/ 	.string	"Build cuda_13.0.r13.0/compiler.36424714_0"
        /*0030*/ 	.string	"-arch sm_100 -m 64 "



//--------------------- .note.nv.cuinfo           --------------------------
	.section	.note.nv.cuinfo,"",@"SHT_NOTE"
	.sectionflags	@"SHF_NOTE_NV_CUINFO"
        /*0018*/ 	.short	0x0002
        /*001a*/ 	.short	0x0064
        /*001c*/ 	.short	0x0082
	.zero		2


//--------------------- .nv.info                  --------------------------
	.section	.nv.info,"",@"SHT_CUDA_INFO"
	.align	4


	//----- nvinfo : EIATTR_REGCOUNT
	.align		4
        /*0000*/ 	.byte	0x04, 0x2f
        /*0002*/ 	.short	(.L_1 - .L_0)
	.align		4
.L_0:
        /*0004*/ 	.word	index@(_Z15iteration_innerPPPdS1_S1_iS_dd)
        /*0008*/ 	.word	0x00000020


	//----- nvinfo : EIATTR_FRAME_SIZE
	.align		4
.L_1:
        /*000c*/ 	.byte	0x04, 0x11
        /*000e*/ 	.short	(.L_3 - .L_2)
	.align		4
.L_2:
        /*0010*/ 	.word	index@(_Z15iteration_innerPPPdS1_S1_iS_dd)
        /*0014*/ 	.word	0x00000000


	//----- nvinfo : EIATTR_REGCOUNT
	.align		4
.L_3:
        /*0018*/ 	.byte	0x04, 0x2f
        /*001a*/ 	.short	(.L_5 - .L_4)
	.align		4
.L_4:
        /*001c*/ 	.word	index@(_Z9init_zeroPd)
        /*0020*/ 	.word	0x00000006


	//----- nvinfo : EIATTR_FRAME_SIZE
	.align		4
.L_5:
        /*0024*/ 	.byte	0x04, 0x11
        /*0026*/ 	.short	(.L_7 - .L_6)
	.align		4
.L_6:
        /*0028*/ 	.word	index@(_Z9init_zeroPd)
        /*002c*/ 	.word	0x00000000


	//----- nvinfo : EIATTR_MIN_STACK_SIZE
	.align		4
.L_7:
        /*0030*/ 	.byte	0x04, 0x12
        /*0032*/ 	.short	(.L_9 - .L_8)
	.align		4
.L_8:
        /*0034*/ 	.word	index@(_Z9init_zeroPd)
        /*0038*/ 	.word	0x00000000


	//----- nvinfo : EIATTR_MIN_STACK_SIZE
	.align		4
.L_9:
        /*003c*/ 	.byte	0x04, 0x12
        /*003e*/ 	.short	(.L_11 - .L_10)
	.align		4
.L_10:
        /*0040*/ 	.word	index@(_Z15iteration_innerPPPdS1_S1_iS_dd)
        /*0044*/ 	.word	0x00000000
.L_11:


//--------------------- .nv.compat                --------------------------
	.section	.nv.compat,"",@"SHT_CUDA_COMPAT_INFO"
	.align	4
        /*0000*/ 	.byte	0x02, 0x09, 0x00, 0x00, 0x02, 0x02, 0x01, 0x00, 0x02, 0x05, 0x05, 0x00, 0x03, 0x07, 0x01, 0x01
        /*0010*/ 	.byte	0x02, 0x03, 0x00, 0x00, 0x02, 0x06, 0x01, 0x00, 0x04, 0x0b, 0x08, 0x00, 0x01, 0x00, 0x00, 0x00
        /*0020*/ 	.byte	0x00, 0x00, 0x00, 0x00


//--------------------- .nv.info._Z9init_zeroPd   --------------------------
	.section	.nv.info._Z9init_zeroPd,"",@"SHT_CUDA_INFO"
	.sectionflags	@""
	.align	4


	//----- nvinfo : EIATTR_CUDA_API_VERSION
	.align		4
        /*0000*/ 	.byte	0x04, 0x37
        /*0002*/ 	.short	(.L_13 - .L_12)
.L_12:
        /*0004*/ 	.word	0x00000082


	//----- nvinfo : EIATTR_KPARAM_INFO
	.align		4
.L_13:
        /*0008*/ 	.byte	0x04, 0x17
        /*000a*/ 	.short	(.L_15 - .L_14)
.L_14:
        /*000c*/ 	.word	0x00000000
        /*0010*/ 	.short	0x0000
        /*0012*/ 	.short	0x0000
        /*0014*/ 	.byte	0x00, 0xf5, 0x21, 0x00


	//----- nvinfo : EIATTR_SPARSE_MMA_MASK
	.align		4
.L_15:
        /*0018*/ 	.byte	0x03, 0x50
        /*001a*/ 	.short	0x0000


	//----- nvinfo : EIATTR_MAXREG_COUNT
	.align		4
        /*001c*/ 	.byte	0x03, 0x1b
        /*001e*/ 	.short	0x00ff


	//----- nvinfo : EIATTR_MERCURY_ISA_VERSION
	.align		4
        /*0020*/ 	.byte	0x03, 0x5f
        /*0022*/ 	.short	0x0101


	//----- nvinfo : EIATTR_VRC_CTA_INIT_COUNT
	.align		4
        /*0024*/ 	.byte	0x02, 0x4a
	.zero		1
	.zero		1


	//----- nvinfo : EIATTR_EXIT_INSTR_OFFSETS
	.align		4
        /*0028*/ 	.byte	0x04, 0x1c
        /*002a*/ 	.short	(.L_17 - .L_16)


	//   ....[0]....
.L_16:
        /*002c*/ 	.word	0x00000040


	//----- nvinfo : EIATTR_CBANK_PARAM_SIZE
	.align		4
.L_17:
        /*0030*/ 	.byte	0x03, 0x19
        /*0032*/ 	.short	0x0008


	//----- nvinfo : EIATTR_PARAM_CBANK
	.align		4
        /*0034*/ 	.byte	0x04, 0x0a
        /*0036*/ 	.short	(.L_19 - .L_18)
	.align		4
.L_18:
        /*0038*/ 	.word	index@(.nv.constant0._Z9init_zeroPd)
        /*003c*/ 	.short	0x0380
        /*003e*/ 	.short	0x0008


	//----- nvinfo : EIATTR_SW_WAR
	.align		4
.L_19:
        /*0040*/ 	.byte	0x04, 0x36
        /*0042*/ 	.short	(.L_21 - .L_20)
.L_20:
        /*0044*/ 	.word	0x00000008
.L_21:


//--------------------- .nv.info._Z15iteration_innerPPPdS1_S1_iS_dd --------------------------
	.section	.nv.info._Z15iteration_innerPPPdS1_S1_iS_dd,"",@"SHT_CUDA_INFO"
	.sectionflags	@""
	.align	4


	//----- nvinfo : EIATTR_CUDA_API_VERSION
	.align		4
        /*0000*/ 	.byte	0x04, 0x37
        /*0002*/ 	.short	(.L_23 - .L_22)
.L_22:
        /*0004*/ 	.word	0x00000082


	//----- nvinfo : EIATTR_KPARAM_INFO
	.align		4
.L_23:
        /*0008*/ 	.byte	0x04, 0x17
        /*000a*/ 	.short	(.L_25 - .L_24)
.L_24:
        /*000c*/ 	.word	0x00000000
        /*0010*/ 	.short	0x0006
        /*0012*/ 	.short	0x0030
        /*0014*/ 	.byte	0x00, 0xf0, 0x21, 0x00


	//----- nvinfo : EIATTR_KPARAM_INFO
	.align		4
.L_25:
        /*0018*/ 	.byte	0x04, 0x17
        /*001a*/ 	.short	(.L_27 - .L_26)
.L_26:
        /*001c*/ 	.word	0x00000000
        /*0020*/ 	.short	0x0005
        /*0022*/ 	.short	0x0028
        /*0024*/ 	.byte	0x00, 0xf0, 0x21, 0x00


	//----- nvinfo : EIATTR_KPARAM_INFO
	.align		4
.L_27:
        /*0028*/ 	.byte	0x04, 0x17
        /*002a*/ 	.short	(.L_29 - .L_28)
.L_28:
        /*002c*/ 	.word	0x00000000
        /*0030*/ 	.short	0x0004
        /*0032*/ 	.short	0x0020
        /*0034*/ 	.byte	0x00, 0xf5, 0x21, 0x00


	//----- nvinfo : EIATTR_KPARAM_INFO
	.align		4
.L_29:
        /*0038*/ 	.byte	0x04, 0x17
        /*003a*/ 	.short	(.L_31 - .L_30)
.L_30:
        /*003c*/ 	.word	0x00000000
        /*0040*/ 	.short	0x0003
        /*0042*/ 	.short	0x0018
        /*0044*/ 	.byte	0x00, 0xf0, 0x11, 0x00


	//----- nvinfo : EIATTR_KPARAM_INFO
	.align		4
.L_31:
        /*0048*/ 	.byte	0x04, 0x17
        /*004a*/ 	.short	(.L_33 - .L_32)
.L_32:
        /*004c*/ 	.word	0x00000000
        /*0050*/ 	.short	0x0002
        /*0052*/ 	.short	0x0010
        /*0054*/ 	.byte	0x00, 0xf5, 0x21, 0x00


	//----- nvinfo : EIATTR_KPARAM_INFO
	.align		4
.L_33:
        /*0058*/ 	.byte	0x04, 0x17
        /*005a*/ 	.short	(.L_35 - .L_34)
.L_34:
        /*005c*/ 	.word	0x00000000
        /*0060*/ 	.short	0x0001
        /*0062*/ 	.short	0x0008
        /*0064*/ 	.byte	0x00, 0xf5, 0x21, 0x00


	//----- nvinfo : EIATTR_KPARAM_INFO
	.align		4
.L_35:
        /*0068*/ 	.byte	0x04, 0x17
        /*006a*/ 	.short	(.L_37 - .L_36)
.L_36:
        /*006c*/ 	.word	0x00000000
        /*0070*/ 	.short	0x0000
        /*0072*/ 	.short	0x0000
        /*0074*/ 	.byte	0x00, 0xf5, 0x21, 0x00


	//----- nvinfo : EIATTR_SPARSE_MMA_MASK
	.align		4
.L_37:
        /*0078*/ 	.byte	0x03, 0x50
        /*007a*/ 	.short	0x0000


	//----- nvinfo : EIATTR_MAXREG_COUNT
	.align		4
        /*007c*/ 	.byte	0x03, 0x1b
        /*007e*/ 	.short	0x00ff


	//----- nvinfo : EIATTR_MERCURY_ISA_VERSION
	.align		4
        /*0080*/ 	.byte	0x03, 0x5f
        /*0082*/ 	.short	0x0101


	//----- nvinfo : EIATTR_VRC_CTA_INIT_COUNT
	.align		4
        /*0084*/ 	.byte	0x02, 0x4a
	.zero		1
	.zero		1


	//----- nvinfo : EIATTR_EXIT_INSTR_OFFSETS
	.align		4
        /*0088*/ 	.byte	0x04, 0x1c
        /*008a*/ 	.short	(.L_39 - .L_38)


	//   ....[0]....
.L_38:
        /*008c*/ 	.word	0x00000540


	//----- nvinfo : EIATTR_CRS_STACK_SIZE
	.align		4
.L_39:
        /*0090*/ 	.byte	0x04, 0x1e
        /*0092*/ 	.short	(.L_41 - .L_40)
.L_40:
        /*0094*/ 	.word	0x00000000


	//----- nvinfo : EIATTR_CBANK_PARAM_SIZE
	.align		4
.L_41:
        /*0098*/ 	.byte	0x03, 0x19
        /*009a*/ 	.short	0x0038


	//----- nvinfo : EIATTR_PARAM_CBANK
	.align		4
        /*009c*/ 	.byte	0x04, 0x0a
        /*009e*/ 	.short	(.L_43 - .L_42)
	.align		4
.L_42:
        /*00a0*/ 	.word	index@(.nv.constant0._Z15iteration_innerPPPdS1_S1_iS_dd)
        /*00a4*/ 	.short	0x0380
        /*00a6*/ 	.short	0x0038


	//----- nvinfo : EIATTR_SW_WAR
	.align		4
.L_43:
        /*00a8*/ 	.byte	0x04, 0x36
        /*00aa*/ 	.short	(.L_45 - .L_44)
.L_44:
        /*00ac*/ 	.word	0x00000008
.L_45:


//--------------------- .nv.callgraph             --------------------------
	.section	.nv.callgraph,"",@"SHT_CUDA_CALLGRAPH"
	.align	4
	.sectionentsize	8
	.align		4
        /*0000*/ 	.word	0x00000000
	.align		4
        /*0004*/ 	.word	0xffffffff
	.align		4
        /*0008*/ 	.word	0x00000000
	.align		4
        /*000c*/ 	.word	0xfffffffe
	.align		4
        /*0010*/ 	.word	0x00000000
	.align		4
        /*0014*/ 	.word	0xfffffffd
	.align		4
        /*0018*/ 	.word	0x00000000
	.align		4
        /*001c*/ 	.word	0xfffffffc


//--------------------- .text._Z9init_zeroPd      --------------------------
	.section	.text._Z9init_zeroPd,"ax",@progbits
	.align	128
        .global         _Z9init_zeroPd
        .type           _Z9init_zeroPd,@function
        .size           _Z9init_zeroPd,(.L_x_4 - _Z9init_zeroPd)
        .other          _Z9init_zeroPd,@"STO_CUDA_ENTRY STV_DEFAULT"
_Z9init_zeroPd:
.text._Z9init_zeroPd:
[----:B------:R-:W-:Y:S08]  /*0000*/  LDC R1, c[0x0][0x37c] ;  /* 0x0000df00ff017b82 */ /* 0x000ff00000000800 */
[----:B------:R-:W0:Y:S01]  /*0010*/  LDC.64 R2, c[0x0][0x380] ;  /* 0x0000e000ff027b82 */ /* 0x000e220000000a00 */
[----:B------:R-:W0:Y:S02]  /*0020*/  LDCU.64 UR4, c[0x0][0x358] ;  /* 0x00006b00ff0477ac */ /* 0x000e240008000a00 */
[----:B0-----:R-:W-:Y:S01]  /*0030*/  STG.E.64 desc[UR4][R2.64], RZ ;  /* 0x000000ff02007986 */ /* 0x001fe2000c101b04 */
[----:B------:R-:W-:Y:S05]  /*0040*/  EXIT ;  /* 0x000000000000794d */ /* 0x000fea0003800000 */
.L_x_0:
[----:B------:R-:W-:-:S00]  /*0050*/  BRA `(.L_x_0) ;  /* 0xfffffffc00fc7947 */ /* 0x000fc0000383ffff */
[----:B------:R-:W-:-:S00]  /*0060*/  NOP ;  /* 0x0000000000007918 */ /* 0x000fc00000000000 */
        /* <DEDUP_REMOVED lines=9> */
.L_x_4:


//--------------------- .text._Z15iteration_innerPPPdS1_S1_iS_dd --------------------------
	.section	.text._Z15iteration_innerPPPdS1_S1_iS_dd,"ax",@progbits
	.align	128
        .global         _Z15iteration_innerPPPdS1_S1_iS_dd
        .type           _Z15iteration_innerPPPdS1_S1_iS_dd,@function
        .size           _Z15iteration_innerPPPdS1_S1_iS_dd,(.L_x_5 - _Z15iteration_innerPPPdS1_S1_iS_dd)
        .other          _Z15iteration_innerPPPdS1_S1_iS_dd,@"STO_CUDA_ENTRY STV_DEFAULT"
_Z15iteration_innerPPPdS1_S1_iS_dd:
.text._Z15iteration_innerPPPdS1_S1_iS_dd:
[----:B------:R-:W-:Y:S01]  /*0000*/  LDC R1, c[0x0][0x37c] ;  /* 0x0000df00ff017b82 */ /* 0x000fe20000000800 */
[----:B------:R-:W0:Y:S07]  /*0010*/  S2R R19, SR_TID.Y ;  /* 0x0000000000137919 */ /* 0x000e2e0000002200 */
[----:B------:R-:W1:Y:S01]  /*0020*/  LDC R0, c[0x0][0x360] ;  /* 0x0000d800ff007b82 */ /* 0x000e620000000800 */
[----:B------:R-:W2:Y:S01]  /*0030*/  LDCU UR7, c[0x0][0x398] ;  /* 0x00007300ff0777ac */ /* 0x000ea20008000800 */
[----:B------:R-:W-:Y:S01]  /*0040*/  BSSY.RECONVERGENT B0, `(.L_x_1) ;  /* 0x000004d000007945 */ /* 0x000fe20003800200 */
[----:B------:R-:W3:Y:S01]  /*0050*/  S2R R6, SR_TID.Z ;  /* 0x0000000000067919 */ /* 0x000ee20000002300 */
[----:B------:R-:W-:Y:S01]  /*0060*/  CS2R R8, SRZ ;  /* 0x0000000000087805 */ /* 0x000fe2000001ff00 */
[----:B------:R-:W1:Y:S03]  /*0070*/  S2R R17, SR_TID.X ;  /* 0x0000000000117919 */ /* 0x000e660000002100 */
[----:B------:R-:W0:Y:S08]  /*0080*/  LDC R2, c[0x0][0x364] ;  /* 0x0000d900ff027b82 */ /* 0x000e300000000800 */
[----:B------:R-:W0:Y:S08]  /*0090*/  S2UR UR5, SR_CTAID.Y ;  /* 0x00000000000579c3 */ /* 0x000e300000002600 */
[----:B------:R-:W3:Y:S08]  /*00a0*/  S2UR UR6, SR_CTAID.Z ;  /* 0x00000000000679c3 */ /* 0x000ef00000002700 */
[----:B------:R-:W3:Y:S08]  /*00b0*/  LDC R3, c[0x0][0x368] ;  /* 0x0000da00ff037b82 */ /* 0x000ef00000000800 */
[----:B------:R-:W1:Y:S01]  /*00c0*/  S2UR UR4, SR_CTAID.X ;  /* 0x00000000000479c3 */ /* 0x000e620000002500 */
[----:B0-----:R-:W-:-:S02]  /*00d0*/  IMAD R19, R2, UR5, R19 ;  /* 0x0000000502137c24 */ /* 0x001fc4000f8e0213 */
[----:B---3--:R-:W-:-:S05]  /*00e0*/  IMAD R6, R3, UR6, R6 ;  /* 0x0000000603067c24 */ /* 0x008fca000f8e0206 */
[----:B------:R-:W0:Y:S01]  /*00f0*/  LDC.64 R2, c[0x0][0x3a0] ;  /* 0x0000e800ff027b82 */ /* 0x000e220000000a00 */
[----:B------:R-:W-:Y:S01]  /*0100*/  VIMNMX R4, PT, PT, R19, R6, !PT ;  /* 0x0000000613047248 */ /* 0x000fe20007fe0100 */
[----:B-1----:R-:W-:-:S03]  /*0110*/  IMAD R17, R0, UR4, R17 ;  /* 0x0000000400117c24 */ /* 0x002fc6000f8e0211 */
[----:B--2---:R-:W-:Y:S01]  /*0120*/  ISETP.GE.AND P0, PT, R4, UR7, PT ;  /* 0x0000000704007c0c */ /* 0x004fe2000bf06270 */
[----:B------:R-:W1:Y:S01]  /*0130*/  LDCU.64 UR4, c[0x0][0x358] ;  /* 0x00006b00ff0477ac */ /* 0x000e620008000a00 */
[----:B------:R-:W-:-:S04]  /*0140*/  IADD3 R0, PT, PT, R17, 0x1, RZ ;  /* 0x0000000111007810 */ /* 0x000fc80007ffe0ff */
[----:B------:R-:W-:-:S13]  /*0150*/  ISETP.GT.OR P0, PT, R0, UR7, P0 ;  /* 0x0000000700007c0c */ /* 0x000fda0008704670 */
[----:B-1----:R-:W-:Y:S05]  /*0160*/  @P0 BRA `(.L_x_2) ;  /* 0x0000000000e80947 */ /* 0x002fea0003800000 */
[----:B------:R-:W1:Y:S01]  /*0170*/  LDC.64 R4, c[0x0][0x388] ;  /* 0x0000e200ff047b82 */ /* 0x000e620000000a00 */
[----:B------:R-:W2:Y:S01]  /*0180*/  LDCU.64 UR6, c[0x0][0x3a8] ;  /* 0x00007500ff0677ac */ /* 0x000ea20008000a00 */
[----:B------:R-:W3:Y:S06]  /*0190*/  LDCU.64 UR8, c[0x0][0x3b0] ;  /* 0x00007600ff0877ac */ /* 0x000eec0008000a00 */
[----:B------:R-:W4:Y:S08]  /*01a0*/  LDC.64 R10, c[0x0][0x390] ;  /* 0x0000e400ff0a7b82 */ /* 0x000f300000000a00 */
[----:B------:R-:W5:Y:S01]  /*01b0*/  LDC.64 R26, c[0x0][0x380] ;  /* 0x0000e000ff1a7b82 */ /* 0x000f620000000a00 */
[----:B-1----:R-:W-:-:S05]  /*01c0*/  IMAD.WIDE.U32 R4, R6, 0x8, R4 ;  /* 0x0000000806047825 */ /* 0x002fca00078e0004 */
[----:B------:R-:W2:Y:S04]  /*01d0*/  LDG.E.64 R8, desc[UR4][R4.64] ;  /* 0x0000000404087981 */ /* 0x000ea8000c1e1b00 */
[----:B------:R-:W3:Y:S04]  /*01e0*/  LDG.E.64 R12, desc[UR4][R4.64+0x10] ;  /* 0x00001004040c7981 */ /* 0x000ee8000c1e1b00 */
[----:B------:R-:W3:Y:S01]  /*01f0*/  LDG.E.64 R14, desc[UR4][R4.64+0x8] ;  /* 0x00000804040e7981 */ /* 0x000ee2000c1e1b00 */
[----:B----4-:R-:W-:-:S06]  /*0200*/  IMAD.WIDE.U32 R10, R6, 0x8, R10 ;  /* 0x00000008060a7825 */ /* 0x010fcc00078e000a */
[----:B------:R-:W4:Y:S01]  /*0210*/  LDG.E.64 R10, desc[UR4][R10.64+0x8] ;  /* 0x000008040a0a7981 */ /* 0x000f22000c1e1b00 */
[----:B-----5:R-:W-:-:S04]  /*0220*/  IMAD.WIDE.U32 R6, R6, 0x8, R26 ;  /* 0x0000000806067825 */ /* 0x020fc800078e001a */
[----:B--2---:R-:W-:-:S04]  /*0230*/  IMAD.WIDE.U32 R8, R19, 0x8, R8 ;  /* 0x0000000813087825 */ /* 0x004fc800078e0008 */
[C---:B---3--:R-:W-:Y:S02]  /*0240*/  IMAD.WIDE.U32 R12, R19.reuse, 0x8, R12 ;  /* 0x00000008130c7825 */ /* 0x048fe400078e000c */
[----:B------:R-:W2:Y:S04]  /*0250*/  LD.E.64 R8, desc[UR4][R8.64+0x8] ;  /* 0x0000080408087980 */ /* 0x000ea8000c101b00 */
[----:B------:R-:W3:Y:S01]  /*0260*/  LD.E.64 R12, desc[UR4][R12.64+0x8] ;  /* 0x000008040c0c7980 */ /* 0x000ee2000c101b00 */
[----:B------:R-:W-:-:S05]  /*0270*/  IMAD.WIDE.U32 R22, R19, 0x8, R14 ;  /* 0x0000000813167825 */ /* 0x000fca00078e000e */
[----:B------:R-:W5:Y:S04]  /*0280*/  LD.E.64 R20, desc[UR4][R22.64] ;  /* 0x0000000416147980 */ /* 0x000f68000c101b00 */
[----:B------:R-:W5:Y:S01]  /*0290*/  LD.E.64 R24, desc[UR4][R22.64+0x10] ;  /* 0x0000100416187980 */ /* 0x000f62000c101b00 */
[----:B----4-:R-:W-:-:S03]  /*02a0*/  IMAD.WIDE.U32 R14, R19, 0x8, R10 ;  /* 0x00000008130e7825 */ /* 0x010fc600078e000a */
[----:B------:R-:W4:Y:S04]  /*02b0*/  LDG.E.64 R10, desc[UR4][R6.64+0x8] ;  /* 0x00000804060a7981 */ /* 0x000f28000c1e1b00 */
[----:B------:R-:W4:Y:S04]  /*02c0*/  LD.E.64 R14, desc[UR4][R14.64+0x8] ;  /* 0x000008040e0e7980 */ /* 0x000f28000c101b00 */
[----:B------:R-:W4:Y:S01]  /*02d0*/  LD.E.64 R22, desc[UR4][R22.64+0x8] ;  /* 0x0000080416167980 */ /* 0x000f22000c101b00 */
[----:B--2---:R-:W-:-:S04]  /*02e0*/  IMAD.WIDE R28, R17, 0x8, R8 ;  /* 0x00000008111c7825 */ /* 0x004fc800078e0208 */
[C---:B---3--:R-:W-:Y:S02]  /*02f0*/  IMAD.WIDE R8, R17.reuse, 0x8, R12 ;  /* 0x0000000811087825 */ /* 0x048fe400078e020c */
[----:B------:R-:W2:Y:S04]  /*0300*/  LD.E.64 R12, desc[UR4][R28.64+0x8] ;  /* 0x000008041c0c7980 */ /* 0x000ea8000c101b00 */
[----:B------:R-:W2:Y:S01]  /*0310*/  LD.E.64 R8, desc[UR4][R8.64+0x8] ;  /* 0x0000080408087980 */ /* 0x000ea2000c101b00 */
[----:B-----5:R-:W-:-:S04]  /*0320*/  IMAD.WIDE R20, R17, 0x8, R20 ;  /* 0x0000000811147825 */ /* 0x020fc800078e0214 */
[C---:B------:R-:W-:Y:S02]  /*0330*/  IMAD.WIDE R24, R17.reuse, 0x8, R24 ;  /* 0x0000000811187825 */ /* 0x040fe400078e0218 */
[----:B------:R-:W3:Y:S04]  /*0340*/  LD.E.64 R20, desc[UR4][R20.64+0x8] ;  /* 0x0000080414147980 */ /* 0x000ee8000c101b00 */
[----:B------:R-:W5:Y:S01]  /*0350*/  LD.E.64 R24, desc[UR4][R24.64+0x8] ;  /* 0x0000080418187980 */ /* 0x000f62000c101b00 */
[----:B----4-:R-:W-:-:S05]  /*0360*/  IMAD.WIDE R22, R17, 0x8, R22 ;  /* 0x0000000811167825 */ /* 0x010fca00078e0216 */
[----:B------:R-:W4:Y:S01]  /*0370*/  LD.E.64 R26, desc[UR4][R22.64+0x10] ;  /* 0x00001004161a7980 */ /* 0x000f22000c101b00 */
[----:B------:R-:W-:-:S06]  /*0380*/  IMAD.WIDE R14, R17, 0x8, R14 ;  /* 0x00000008110e7825 */ /* 0x000fcc00078e020e */
[----:B------:R-:W4:Y:S04]  /*0390*/  LD.E.64 R14, desc[UR4][R14.64+0x8] ;  /* 0x000008040e0e7980 */ /* 0x000f28000c101b00 */
[----:B------:R-:W4:Y:S01]  /*03a0*/  LD.E.64 R22, desc[UR4][R22.64] ;  /* 0x0000000416167980 */ /* 0x000f22000c101b00 */
[----:B------:R-:W-:-:S06]  /*03b0*/  IMAD.WIDE.U32 R10, R19, 0x8, R10 ;  /* 0x00000008130a7825 */ /* 0x000fcc00078e000a */
[----:B------:R-:W4:Y:S01]  /*03c0*/  LD.E.64 R10, desc[UR4][R10.64+0x8] ;  /* 0x000008040a0a7980 */ /* 0x000f22000c101b00 */
[----:B--2---:R-:W-:-:S08]  /*03d0*/  DADD R8, R12, R8 ;  /* 0x000000000c087229 */ /* 0x004fd00000000008 */
[----:B---3--:R-:W-:-:S08]  /*03e0*/  DADD R8, R8, R20 ;  /* 0x0000000008087229 */ /* 0x008fd00000000014 */
[----:B-----5:R-:W-:-:S08]  /*03f0*/  DADD R8, R8, R24 ;  /* 0x0000000008087229 */ /* 0x020fd00000000018 */
[----:B----4-:R-:W-:-:S08]  /*0400*/  DADD R8, R8, R26 ;  /* 0x0000000008087229 */ /* 0x010fd0000000001a */
[----:B------:R-:W-:-:S08]  /*0410*/  DADD R8, R8, R22 ;  /* 0x0000000008087229 */ /* 0x000fd00000000016 */
[----:B------:R-:W-:Y:S01]  /*0420*/  DFMA R8, R14, UR6, R8 ;  /* 0x000000060e087c2b */ /* 0x000fe20008000008 */
[----:B------:R-:W-:-:S07]  /*0430*/  IMAD.WIDE R12, R17, 0x8, R10 ;  /* 0x00000008110c7825 */ /* 0x000fce00078e020a */
[----:B------:R-:W-:-:S07]  /*0440*/  DMUL R8, R8, UR8 ;  /* 0x0000000808087c28 */ /* 0x000fce0008000000 */
[----:B------:R1:W-:Y:S04]  /*0450*/  ST.E.64 desc[UR4][R12.64+0x8], R8 ;  /* 0x000008080c007985 */ /* 0x0003e8000c101b04 */
[----:B------:R-:W2:Y:S04]  /*0460*/  LDG.E.64 R6, desc[UR4][R6.64+0x8] ;  /* 0x0000080406067981 */ /* 0x000ea8000c1e1b00 */
[----:B------:R-:W3:Y:S01]  /*0470*/  LDG.E.64 R4, desc[UR4][R4.64+0x8] ;  /* 0x0000080404047981 */ /* 0x000ee2000c1e1b00 */
[----:B--2---:R-:W-:-:S04]  /*0480*/  IMAD.WIDE.U32 R10, R19, 0x8, R6 ;  /* 0x00000008130a7825 */ /* 0x004fc800078e0006 */
[----:B---3--:R-:W-:Y:S02]  /*0490*/  IMAD.WIDE.U32 R18, R19, 0x8, R4 ;  /* 0x0000000813127825 */ /* 0x008fe400078e0004 */
[----:B------:R-:W2:Y:S04]  /*04a0*/  LD.E.64 R10, desc[UR4][R10.64+0x8] ;  /* 0x000008040a0a7980 */ /* 0x000ea8000c101b00 */
[----:B------:R-:W3:Y:S01]  /*04b0*/  LD.E.64 R18, desc[UR4][R18.64+0x8] ;  /* 0x0000080412127980 */ /* 0x000ee2000c101b00 */
[----:B--2---:R-:W-:-:S04]  /*04c0*/  IMAD.WIDE R14, R17, 0x8, R10 ;  /* 0x00000008110e7825 */ /* 0x004fc800078e020a */
[----:B---3--:R-:W-:Y:S02]  /*04d0*/  IMAD.WIDE R16, R17, 0x8, R18 ;  /* 0x0000000811107825 */ /* 0x008fe400078e0212 */
[----:B------:R-:W1:Y:S04]  /*04e0*/  LD.E.64 R14, desc[UR4][R14.64+0x8] ;  /* 0x000008040e0e7980 */ /* 0x000e68000c101b00 */
[----:B------:R-:W1:Y:S02]  /*04f0*/  LD.E.64 R16, desc[UR4][R16.64+0x8] ;  /* 0x0000080410107980 */ /* 0x000e64000c101b00 */
[----:B-1----:R-:W-:-:S11]  /*0500*/  DADD R8, R14, -R16 ;  /* 0x000000000e087229 */ /* 0x002fd60000000810 */
.L_x_2:
[----:B------:R-:W-:Y:S05]  /*0510*/  BSYNC.RECONVERGENT B0 ;  /* 0x0000000000007941 */ /* 0x000fea0003800200 */
.L_x_1:
[----:B------:R-:W-:-:S07]  /*0520*/  DMUL R8, R8, R8 ;  /* 0x0000000808087228 */ /* 0x000fce0000000000 */
[----:B0-----:R-:W-:Y:S01]  /*0530*/  REDG.E.ADD.F64.RN.STRONG.GPU desc[UR4][R2.64], R8 ;  /* 0x00000008020079a6 */ /* 0x001fe2000c12ff04 */
[----:B------:R-:W-:Y:S05]  /*0540*/  EXIT ;  /* 0x000000000000794d */ /* 0x000fea0003800000 */
.L_x_3:
        /* <DEDUP_REMOVED lines=11> */
.L_x_5:


//--------------------- .nv.shared.reserved.0     --------------------------
	.section	.nv.shared.reserved.0,"aw",@nobits
	.weak		__nv_reservedSMEM_offset_0_alias
	.size		__nv_reservedSMEM_offset_0_alias, 0, 64
	.other		__nv_reservedSMEM_offset_0_alias,@"STO_CUDA_RESERVED_SHARED STV_DEFAULT"
__nv_reservedSMEM_offset_0_alias:
	.zero		0
	.zero		64


//--------------------- .nv.constant0._Z9init_zeroPd --------------------------
	.section	.nv.constant0._Z9init_zeroPd,"a",@progbits
	.sectionflags	@""
	.align	4
.nv.constant0._Z9init_zeroPd:
	.zero		904


//--------------------- .nv.constant0._Z15iteration_innerPPPdS1_S1_iS_dd --------------------------
	.section	.nv.constant0._Z15iteration_innerPPPdS1_S1_iS_dd,"a",@progbits
	.sectionflags	@""
	.align	4
.nv.constant0._Z15iteration_innerPPPdS1_S1_iS_dd:
	.zero		952


//--------------------- SYMBOLS --------------------------

	.type		.nv.reservedSmem.offset0,@object
	.size		.nv.reservedSmem.offset0,0x4
